//
// Generated by NVIDIA NVVM Compiler
//
// Compiler Build ID: CL-36424714
// Cuda compilation tools, release 13.0, V13.0.88
// Based on NVVM 20.0.0
//

.version 9.0
.target sm_100
.address_size 64

	// .globl	_Z11prefix_scaniiPiS_

.visible .entry _Z11prefix_scaniiPiS_(
	.param .u32 _Z11prefix_scaniiPiS__param_0,
	.param .u32 _Z11prefix_scaniiPiS__param_1,
	.param .u64 .ptr .align 1 _Z11prefix_scaniiPiS__param_2,
	.param .u64 .ptr .align 1 _Z11prefix_scaniiPiS__param_3
)
{
	.reg .pred 	%p<2>;
	.reg .b32 	%r<11>;
	.reg .b64 	%rd<13>;

	ld.param.u32 	%r2, [_Z11prefix_scaniiPiS__param_1];
	ld.param.u64 	%rd3, [_Z11prefix_scaniiPiS__param_2];
	ld.param.u64 	%rd4, [_Z11prefix_scaniiPiS__param_3];
	cvta.to.global.u64 	%rd1, %rd4;
	cvta.to.global.u64 	%rd2, %rd3;
	mov.u32 	%r3, %ctaid.x;
	mov.u32 	%r4, %ntid.x;
	mov.u32 	%r5, %tid.x;
	mad.lo.s32 	%r1, %r3, %r4, %r5;
	setp.lt.s32 	%p1, %r1, %r2;
	@%p1 bra 	$L__BB0_2;
	mul.wide.s32 	%rd5, %r1, 4;
	add.s64 	%rd6, %rd2, %rd5;
	ld.global.u32 	%r6, [%rd6];
	sub.s32 	%r7, %r1, %r2;
	mul.wide.s32 	%rd7, %r7, 4;
	add.s64 	%rd8, %rd2, %rd7;
	ld.global.u32 	%r8, [%rd8];
	add.s32 	%r9, %r8, %r6;
	add.s64 	%rd9, %rd1, %rd5;
	st.global.u32 	[%rd9], %r9;
	bra.uni 	$L__BB0_3;
$L__BB0_2:
	mul.wide.s32 	%rd10, %r1, 4;
	add.s64 	%rd11, %rd2, %rd10;
	ld.global.u32 	%r10, [%rd11];
	add.s64 	%rd12, %rd1, %rd10;
	st.global.u32 	[%rd12], %r10;
$L__BB0_3:
	ret;

}


// ===== COMPILED SASS (sm_100) =====

	.target	sm_100

	.elftype	@"ET_EXEC"


//--------------------- .note.nv.tkinfo           --------------------------
	.section	.note.nv.tkinfo,"",@"SHT_NOTE"
	.sectionflags	@"SHF_NOTE_NV_TKINFO"
	.tkinfo
        /*0018*/ 	.word	0x00000002
        /*0030*/ 	.string	""
        /*0030*/ 	.string	"ptxas"
        /*0030*/ 	.string	"Cuda compilation tools, release 13.0, V13.0.88"
        /*0030*/ 	.string	"Build cuda_13.0.r13.0/compiler.36424714_0"
        /*0030*/ 	.string	"-arch sm_100 -m 64 "



//--------------------- .note.nv.cuinfo           --------------------------
	.section	.note.nv.cuinfo,"",@"SHT_NOTE"
	.sectionflags	@"SHF_NOTE_NV_CUINFO"
        /*0018*/ 	.short	0x0002
        /*001a*/ 	.short	0x0064
        /*001c*/ 	.short	0x0082
	.zero		2


//--------------------- .nv.info                  --------------------------
	.section	.nv.info,"",@"SHT_CUDA_INFO"
	.align	4


	//----- nvinfo : EIATTR_REGCOUNT
	.align		4
        /*0000*/ 	.byte	0x04, 0x2f
        /*0002*/ 	.short	(.L_1 - .L_0)
	.align		4
.L_0:
        /*0004*/ 	.word	index@(_Z11prefix_scaniiPiS_)
        /*0008*/ 	.word	0x0000000c


	//----- nvinfo : EIATTR_FRAME_SIZE
	.align		4
.L_1:
        /*000c*/ 	.byte	0x04, 0x11
        /*000e*/ 	.short	(.L_3 - .L_2)
	.align		4
.L_2:
        /*0010*/ 	.word	index@(_Z11prefix_scaniiPiS_)
        /*0014*/ 	.word	0x00000000


	//----- nvinfo : EIATTR_MIN_STACK_SIZE
	.align		4
.L_3:
        /*0018*/ 	.byte	0x04, 0x12
        /*001a*/ 	.short	(.L_5 - .L_4)
	.align		4
.L_4:
        /*001c*/ 	.word	index@(_Z11prefix_scaniiPiS_)
        /*0020*/ 	.word	0x00000000
.L_5:


//--------------------- .nv.compat                --------------------------
	.section	.nv.compat,"",@"SHT_CUDA_COMPAT_INFO"
	.align	4
        /*0000*/ 	.byte	0x02, 0x09, 0x00, 0x00, 0x02, 0x02, 0x01, 0x00, 0x02, 0x05, 0x05, 0x00, 0x03, 0x07, 0x01, 0x01
        /*0010*/ 	.byte	0x02, 0x03, 0x00, 0x00, 0x02, 0x06, 0x01, 0x00, 0x04, 0x0b, 0x08, 0x00, 0x09, 0x00, 0x00, 0x00
        /*0020*/ 	.byte	0x00, 0x00, 0x00, 0x00


//--------------------- .nv.info._Z11prefix_scaniiPiS_ --------------------------
	.section	.nv.info._Z11prefix_scaniiPiS_,"",@"SHT_CUDA_INFO"
	.sectionflags	@""
	.align	4


	//----- nvinfo : EIATTR_CUDA_API_VERSION
	.align		4
        /*0000*/ 	.byte	0x04, 0x37
        /*0002*/ 	.short	(.L_7 - .L_6)
.L_6:
        /*0004*/ 	.word	0x00000082


	//----- nvinfo : EIATTR_KPARAM_INFO
	.align		4
.L_7:
        /*0008*/ 	.byte	0x04, 0x17
        /*000a*/ 	.short	(.L_9 - .L_8)
.L_8:
        /*000c*/ 	.word	0x00000000
        /*0010*/ 	.short	0x0003
        /*0012*/ 	.short	0x0010
        /*0014*/ 	.byte	0x00, 0xf5, 0x21, 0x00


	//----- nvinfo : EIATTR_KPARAM_INFO
	.align		4
.L_9:
        /*0018*/ 	.byte	0x04, 0x17
        /*001a*/ 	.short	(.L_11 - .L_10)
.L_10:
        /*001c*/ 	.word	0x00000000
        /*0020*/ 	.short	0x0002
        /*0022*/ 	.short	0x0008
        /*0024*/ 	.byte	0x00, 0xf5, 0x21, 0x00


	//----- nvinfo : EIATTR_KPARAM_INFO
	.align		4
.L_11:
        /*0028*/ 	.byte	0x04, 0x17
        /*002a*/ 	.short	(.L_13 - .L_12)
.L_12:
        /*002c*/ 	.word	0x00000000
        /*0030*/ 	.short	0x0001
        /*0032*/ 	.short	0x0004
        /*0034*/ 	.byte	0x00, 0xf0, 0x11, 0x00


	//----- nvinfo : EIATTR_KPARAM_INFO
	.align		4
.L_13:
        /*0038*/ 	.byte	0x04, 0x17
        /*003a*/ 	.short	(.L_15 - .L_14)
.L_14:
        /*003c*/ 	.word	0x00000000
        /*0040*/ 	.short	0x0000
        /*0042*/ 	.short	0x0000
        /*0044*/ 	.byte	0x00, 0xf0, 0x11, 0x00


	//----- nvinfo : EIATTR_SPARSE_MMA_MASK
	.align		4
.L_15:
        /*0048*/ 	.byte	0x03, 0x50
        /*004a*/ 	.short	0x0000


	//----- nvinfo : EIATTR_MAXREG_COUNT
	.align		4
        /*004c*/ 	.byte	0x03, 0x1b
        /*004e*/ 	.short	0x00ff


	//----- nvinfo : EIATTR_MERCURY_ISA_VERSION
	.align		4
        /*0050*/ 	.byte	0x03, 0x5f
        /*0052*/ 	.short	0x0101


	//----- nvinfo : EIATTR_VRC_CTA_INIT_COUNT
	.align		4
        /*0054*/ 	.byte	0x02, 0x4a
	.zero		1
	.zero		1


	//----- nvinfo : EIATTR_EXIT_INSTR_OFFSETS
	.align		4
        /*0058*/ 	.byte	0x04, 0x1c
        /*005a*/ 	.short	(.L_17 - .L_16)


	//   ....[0]....
.L_16:
        /*005c*/ 	.word	0x00000130


	//   ....[1]....
        /*0060*/ 	.word	0x000001a0


	//----- nvinfo : EIATTR_CRS_STACK_SIZE
	.align		4
.L_17:
        /*0064*/ 	.byte	0x04, 0x1e
        /*0066*/ 	.short	(.L_19 - .L_18)
.L_18:
        /*0068*/ 	.word	0x00000000


	//----- nvinfo : EIATTR_CBANK_PARAM_SIZE
	.align		4
.L_19:
        /*006c*/ 	.byte	0x03, 0x19
        /*006e*/ 	.short	0x0018


	//----- nvinfo : EIATTR_PARAM_CBANK
	.align		4
        /*0070*/ 	.byte	0x04, 0x0a
        /*0072*/ 	.short	(.L_21 - .L_20)
	.align		4
.L_20:
        /*0074*/ 	.word	index@(.nv.constant0._Z11prefix_scaniiPiS_)
        /*0078*/ 	.short	0x0380
        /*007a*/ 	.short	0x0018


	//----- nvinfo : EIATTR_SW_WAR
	.align		4
.L_21:
        /*007c*/ 	.byte	0x04, 0x36
        /*007e*/ 	.short	(.L_23 - .L_22)
.L_22:
        /*0080*/ 	.word	0x00000008
.L_23:


//--------------------- .nv.callgraph             --------------------------
	.section	.nv.callgraph,"",@"SHT_CUDA_CALLGRAPH"
	.align	4
	.sectionentsize	8
	.align		4
        /*0000*/ 	.word	0x00000000
	.align		4
        /*0004*/ 	.word	0xffffffff
	.align		4
        /*0008*/ 	.word	0x00000000
	.align		4
        /*000c*/ 	.word	0xfffffffe
	.align		4
        /*0010*/ 	.word	0x00000000
	.align		4
        /*0014*/ 	.word	0xfffffffd
	.align		4
        /*0018*/ 	.word	0x00000000
	.align		4
        /*001c*/ 	.word	0xfffffffc


//--------------------- .text._Z11prefix_scaniiPiS_ --------------------------
	.section	.text._Z11prefix_scaniiPiS_,"ax",@progbits
	.align	128
        .global         _Z11prefix_scaniiPiS_
        .type           _Z11prefix_scaniiPiS_,@function
        .size           _Z11prefix_scaniiPiS_,(.L_x_2 - _Z11prefix_scaniiPiS_)
        .other          _Z11prefix_scaniiPiS_,@"STO_CUDA_ENTRY STV_DEFAULT"
_Z11prefix_scaniiPiS_:
.text._Z11prefix_scaniiPiS_:
[----:B------:R-:W-:Y:S01]  /*0000*/  LDC R1, c[0x0][0x37c] ;  /* 0x0000df00ff017b82 */ /* 0x000fe20000000800 */
[----:B------:R-:W0:Y:S07]  /*0010*/  S2R R0, SR_TID.X ;  /* 0x0000000000007919 */ /* 0x000e2e0000002100 */
[----:B------:R-:W0:Y:S01]  /*0020*/  S2UR UR4, SR_CTAID.X ;  /* 0x00000000000479c3 */ /* 0x000e220000002500 */
[----:B------:R-:W1:Y:S07]  /*0030*/  LDCU UR6, c[0x0][0x384] ;  /* 0x00007080ff0677ac */ /* 0x000e6e0008000800 */
[----:B------:R-:W0:Y:S02]  /*0040*/  LDC R9, c[0x0][0x360] ;  /* 0x0000d800ff097b82 */ /* 0x000e240000000800 */
[----:B0-----:R-:W-:Y:S01]  /*0050*/  IMAD R9, R9, UR4, R0 ;  /* 0x0000000409097c24 */ /* 0x001fe2000f8e0200 */
[----:B------:R-:W0:Y:S04]  /*0060*/  LDCU.64 UR4, c[0x0][0x358] ;  /* 0x00006b00ff0477ac */ /* 0x000e280008000a00 */
[----:B-1----:R-:W-:-:S13]  /*0070*/  ISETP.GE.AND P0, PT, R9, UR6, PT ;  /* 0x0000000609007c0c */ /* 0x002fda000bf06270 */
[----:B------:R-:W-:Y:S05]  /*0080*/  @!P0 BRA `(.L_x_0) ;  /* 0x00000000002c8947 */ /* 0x000fea0003800000 */
[----:B------:R-:W1:Y:S01]  /*0090*/  LDC.64 R4, c[0x0][0x388] ;  /* 0x0000e200ff047b82 */ /* 0x000e620000000a00 */
[C---:B------:R-:W-:Y:S01]  /*00a0*/  IADD3 R7, PT, PT, R9.reuse, -UR6, RZ ;  /* 0x8000000609077c10 */ /* 0x040fe2000fffe0ff */
[----:B-1----:R-:W-:-:S04]  /*00b0*/  IMAD.WIDE R2, R9, 0x4, R4 ;  /* 0x0000000409027825 */ /* 0x002fc800078e0204 */
[----:B------:R-:W-:Y:S02]  /*00c0*/  IMAD.WIDE R4, R7, 0x4, R4 ;  /* 0x0000000407047825 */ /* 0x000fe400078e0204 */
[----:B0-----:R-:W2:Y:S01]  /*00d0*/  LDG.E R2, desc[UR4][R2.64] ;  /* 0x0000000402027981 */ /* 0x001ea2000c1e1900 */
[----:B------:R-:W0:Y:S03]  /*00e0*/  LDC.64 R6, c[0x0][0x390] ;  /* 0x0000e400ff067b82 */ /* 0x000e260000000a00 */
[----:B------:R-:W2:Y:S01]  /*00f0*/  LDG.E R5, desc[UR4][R4.64] ;  /* 0x0000000404057981 */ /* 0x000ea2000c1e1900 */
[----:B0-----:R-:W-:Y:S01]  /*0100*/  IMAD.WIDE R6, R9, 0x4, R6 ;  /* 0x0000000409067825 */ /* 0x001fe200078e0206 */
[----:B--2---:R-:W-:-:S05]  /*0110*/  IADD3 R9, PT, PT, R2, R5, RZ ;  /* 0x0000000502097210 */ /* 0x004fca0007ffe0ff */
[----:B------:R-:W-:Y:S01]  /*0120*/  STG.E desc[UR4][R6.64], R9 ;  /* 0x0000000906007986 */ /* 0x000fe2000c101904 */
[----:B------:R-:W-:Y:S05]  /*0130*/  EXIT ;  /* 0x000000000000794d */ /* 0x000fea0003800000 */
.L_x_0:
[----:B------:R-:W1:Y:S08]  /*0140*/  LDC.64 R2, c[0x0][0x388] ;  /* 0x0000e200ff027b82 */ /* 0x000e700000000a00 */
[----:B------:R-:W2:Y:S01]  /*0150*/  LDC.64 R4, c[0x0][0x390] ;  /* 0x0000e400ff047b82 */ /* 0x000ea20000000a00 */
[----:B-1----:R-:W-:-:S06]  /*0160*/  IMAD.WIDE R2, R9, 0x4, R2 ;  /* 0x0000000409027825 */ /* 0x002fcc00078e0202 */
[----:B0-----:R-:W3:Y:S01]  /*0170*/  LDG.E R3, desc[UR4][R2.64] ;  /* 0x0000000402037981 */ /* 0x001ee2000c1e1900 */
[----:B--2---:R-:W-:-:S05]  /*0180*/  IMAD.WIDE R4, R9, 0x4, R4 ;  /* 0x0000000409047825 */ /* 0x004fca00078e0204 */
[----:B---3--:R-:W-:Y:S01]  /*0190*/  STG.E desc[UR4][R4.64], R3 ;  /* 0x0000000304007986 */ /* 0x008fe2000c101904 */
[----:B------:R-:W-:Y:S05]  /*01a0*/  EXIT ;  /* 0x000000000000794d */ /* 0x000fea0003800000 */
.L_x_1:
[----:B------:R-:W-:-:S00]  /*01b0*/  BRA `(.L_x_1) ;  /* 0xfffffffc00fc7947 */ /* 0x000fc0000383ffff */
[----:B------:R-:W-:-:S00]  /*01c0*/  NOP ;  /* 0x0000000000007918 */ /* 0x000fc00000000000 */
        /* <DEDUP_REMOVED lines=11> */
.L_x_2:


//--------------------- .nv.shared.reserved.0     --------------------------
	.section	.nv.shared.reserved.0,"aw",@nobits
	.weak		__nv_reservedSMEM_offset_0_alias
	.size		__nv_reservedSMEM_offset_0_alias, 0, 64
	.other		__nv_reservedSMEM_offset_0_alias,@"STO_CUDA_RESERVED_SHARED STV_DEFAULT"
__nv_reservedSMEM_offset_0_alias:
	.zero		0
	.zero		64


//--------------------- .nv.constant0._Z11prefix_scaniiPiS_ --------------------------
	.section	.nv.constant0._Z11prefix_scaniiPiS_,"a",@progbits
	.sectionflags	@""
	.align	4
.nv.constant0._Z11prefix_scaniiPiS_:
	.zero		920


//--------------------- SYMBOLS --------------------------

	.type		.nv.reservedSmem.offset0,@object
	.size		.nv.reservedSmem.offset0,0x4
